	.target	sm_90a

	.elftype	@"ET_EXEC"


//--------------------- .note.nv.tkinfo           --------------------------
	.section	.note.nv.tkinfo,"",@"SHT_NOTE"
	.sectionflags	@"SHF_NOTE_NV_TKINFO"
	.tkinfo
        /*0018*/ 	.word	0x00000002
        /*0030*/ 	.string	""
        /*0030*/ 	.string	"ptxas"
        /*0030*/ 	.string	"Cuda compilation tools, release 13.0, V13.0.88"
        /*0030*/ 	.string	"Build cuda_13.0.r13.0/compiler.36424714_0"
        /*0030*/ 	.string	"-v  -suppress-debug-info  -lineinfo  -arch sm_90a "



//--------------------- .note.nv.cuinfo           --------------------------
	.section	.note.nv.cuinfo,"",@"SHT_NOTE"
	.sectionflags	@"SHF_NOTE_NV_CUINFO"
        /*0018*/ 	.short	0x0002
        /*001a*/ 	.short	0x005a
        /*001c*/ 	.short	0x0082
	.zero		2


//--------------------- .nv.info                  --------------------------
	.section	.nv.info,"",@"SHT_CUDA_INFO"
	.align	4


	//----- nvinfo : EIATTR_REGCOUNT
	.align		4
        /*0000*/ 	.byte	0x04, 0x2f
        /*0002*/ 	.short	(.L_1 - .L_0)
	.align		4
.L_0:
        /*0004*/ 	.word	index@(gluon_mma)
        /*0008*/ 	.word	0x0000003c


	//----- nvinfo : EIATTR_FRAME_SIZE
	.align		4
.L_1:
        /*000c*/ 	.byte	0x04, 0x11
        /*000e*/ 	.short	(.L_3 - .L_2)
	.align		4
.L_2:
        /*0010*/ 	.word	index@(gluon_mma)
        /*0014*/ 	.word	0x00000000


	//----- nvinfo : EIATTR_MIN_STACK_SIZE
	.align		4
.L_3:
        /*0018*/ 	.byte	0x04, 0x12
        /*001a*/ 	.short	(.L_5 - .L_4)
	.align		4
.L_4:
        /*001c*/ 	.word	index@(gluon_mma)
        /*0020*/ 	.word	0x00000000
.L_5:


//--------------------- .nv.compat                --------------------------
	.section	.nv.compat,"",@"SHT_CUDA_COMPAT_INFO"
	.align	4
        /*0000*/ 	.byte	0x02, 0x09, 0x01, 0x00, 0x02, 0x02, 0x04, 0x00, 0x02, 0x05, 0x05, 0x00, 0x03, 0x07, 0x01, 0x01
        /*0010*/ 	.byte	0x02, 0x03, 0x00, 0x00, 0x02, 0x06, 0x01, 0x00, 0x04, 0x0b, 0x08, 0x00, 0x00, 0x00, 0x00, 0x00
        /*0020*/ 	.byte	0x00, 0x00, 0x00, 0x00


//--------------------- .nv.info.gluon_mma        --------------------------
	.section	.nv.info.gluon_mma,"",@"SHT_CUDA_INFO"
	.sectionflags	@""
	.align	4


	//----- nvinfo : EIATTR_CUDA_API_VERSION
	.align		4
        /*0000*/ 	.byte	0x04, 0x37
        /*0002*/ 	.short	(.L_7 - .L_6)
.L_6:
        /*0004*/ 	.word	0x00000082


	//----- nvinfo : EIATTR_KPARAM_INFO
	.align		4
.L_7:
        /*0008*/ 	.byte	0x04, 0x17
        /*000a*/ 	.short	(.L_9 - .L_8)
.L_8:
        /*000c*/ 	.word	0x00000000
        /*0010*/ 	.short	0x0004
        /*0012*/ 	.short	0x0020
        /*0014*/ 	.byte	0x00, 0xf4, 0x21, 0x00


	//----- nvinfo : EIATTR_KPARAM_INFO
	.align		4
.L_9:
        /*0018*/ 	.byte	0x04, 0x17
        /*001a*/ 	.short	(.L_11 - .L_10)
.L_10:
        /*001c*/ 	.word	0x00000000
        /*0020*/ 	.short	0x0003
        /*0022*/ 	.short	0x0018
        /*0024*/ 	.byte	0x00, 0xf4, 0x21, 0x00


	//----- nvinfo : EIATTR_KPARAM_INFO
	.align		4
.L_11:
        /*0028*/ 	.byte	0x04, 0x17
        /*002a*/ 	.short	(.L_13 - .L_12)
.L_12:
        /*002c*/ 	.word	0x00000000
        /*0030*/ 	.short	0x0002
        /*0032*/ 	.short	0x0010
        /*0034*/ 	.byte	0x00, 0xf4, 0x21, 0x00


	//----- nvinfo : EIATTR_KPARAM_INFO
	.align		4
.L_13:
        /*0038*/ 	.byte	0x04, 0x17
        /*003a*/ 	.short	(.L_15 - .L_14)
.L_14:
        /*003c*/ 	.word	0x00000000
        /*0040*/ 	.short	0x0001
        /*0042*/ 	.short	0x0008
        /*0044*/ 	.byte	0x00, 0xf4, 0x21, 0x00


	//----- nvinfo : EIATTR_KPARAM_INFO
	.align		4
.L_15:
        /*0048*/ 	.byte	0x04, 0x17
        /*004a*/ 	.short	(.L_17 - .L_16)
.L_16:
        /*004c*/ 	.word	0x00000000
        /*0050*/ 	.short	0x0000
        /*0052*/ 	.short	0x0000
        /*0054*/ 	.byte	0x00, 0xf4, 0x21, 0x00


	//----- nvinfo : EIATTR_SPARSE_MMA_MASK
	.align		4
.L_17:
        /*0058*/ 	.byte	0x03, 0x50
        /*005a*/ 	.short	0x0000


	//----- nvinfo : EIATTR_MAXREG_COUNT
	.align		4
        /*005c*/ 	.byte	0x03, 0x1b
        /*005e*/ 	.short	0x00ff


	//----- nvinfo : EIATTR_NUM_BARRIERS
	.align		4
        /*0060*/ 	.byte	0x02, 0x4c
        /*0062*/ 	.byte	0x01
	.zero		1


	//----- nvinfo : EIATTR_MERCURY_ISA_VERSION
	.align		4
        /*0064*/ 	.byte	0x03, 0x5f
        /*0066*/ 	.short	0x0101


	//----- nvinfo : EIATTR_EXIT_INSTR_OFFSETS
	.align		4
        /*0068*/ 	.byte	0x04, 0x1c
        /*006a*/ 	.short	(.L_19 - .L_18)


	//   ....[0]....
.L_18:
        /*006c*/ 	.word	0x00001010


	//----- nvinfo : EIATTR_REQNTID
	.align		4
.L_19:
        /*0070*/ 	.byte	0x04, 0x10
        /*0072*/ 	.short	(.L_21 - .L_20)
.L_20:
        /*0074*/ 	.word	0x00000100
        /*0078*/ 	.word	0x00000001
        /*007c*/ 	.word	0x00000001


	//----- nvinfo : EIATTR_CBANK_PARAM_SIZE
	.align		4
.L_21:
        /*0080*/ 	.byte	0x03, 0x19
        /*0082*/ 	.short	0x0028


	//----- nvinfo : EIATTR_PARAM_CBANK
	.align		4
        /*0084*/ 	.byte	0x04, 0x0a
        /*0086*/ 	.short	(.L_23 - .L_22)
	.align		4
.L_22:
        /*0088*/ 	.word	index@(.nv.constant0.gluon_mma)
        /*008c*/ 	.short	0x0210
        /*008e*/ 	.short	0x0028


	//----- nvinfo : EIATTR_SW_WAR
	.align		4
.L_23:
        /*0090*/ 	.byte	0x04, 0x36
        /*0092*/ 	.short	(.L_25 - .L_24)
.L_24:
        /*0094*/ 	.word	0x00000008
.L_25:


//--------------------- .nv.callgraph             --------------------------
	.section	.nv.callgraph,"",@"SHT_CUDA_CALLGRAPH"
	.align	4
	.sectionentsize	8
	.align		4
        /*0000*/ 	.word	0x00000000
	.align		4
        /*0004*/ 	.word	0xffffffff
	.align		4
        /*0008*/ 	.word	0x00000000
	.align		4
        /*000c*/ 	.word	0xfffffffe
	.align		4
        /*0010*/ 	.word	0x00000000
	.align		4
        /*0014*/ 	.word	0xfffffffd
	.align		4
        /*0018*/ 	.word	0x00000000
	.align		4
        /*001c*/ 	.word	0xfffffffc


//--------------------- .text.gluon_mma           --------------------------
	.section	.text.gluon_mma,"ax",@progbits
	.align	128
        .global         gluon_mma
        .type           gluon_mma,@function
        .size           gluon_mma,(.L_x_1 - gluon_mma)
        .other          gluon_mma,@"STO_CUDA_ENTRY STV_DEFAULT"
gluon_mma:
.text.gluon_mma:
[----:B------:R-:W-:Y:S01]  /*0000*/  LDC R1, c[0x0][0x28] ;  /* 0x00000a00ff017b82 */ /* 0x000fe20000000800 */
[----:B------:R-:W0:Y:S07]  /*0010*/  S2R R4, SR_TID.X ;  /* 0x0000000000047919 */ /* 0x000e2e0000002100 */
[----:B------:R-:W1:Y:S01]  /*0020*/  LDC.64 R6, c[0x0][0x210] ;  /* 0x00008400ff067b82 */ /* 0x000e620000000a00 */
[----:B------:R-:W-:Y:S01]  /*0030*/  ULDC.64 UR10, c[0x0][0x208] ;  /* 0x00008200000a7ab9 */ /* 0x000fe20000000a00 */
[----:B------:R-:W-:-:S06]  /*0040*/  ULDC.64 UR4, c[0x0][0x210] ;  /* 0x0000840000047ab9 */ /* 0x000fcc0000000a00 */
[----:B------:R-:W2:Y:S08]  /*0050*/  S2UR UR8, SR_CgaCtaId ;  /* 0x00000000000879c3 */ /* 0x000eb00000008800 */
[----:B------:R-:W3:Y:S01]  /*0060*/  LDC.64 R18, c[0x0][0x218] ;  /* 0x00008600ff127b82 */ /* 0x000ee20000000a00 */
[C---:B0-----:R-:W-:Y:S02]  /*0070*/  LOP3.LUT R2, R4.reuse, 0xe0, RZ, 0xc0, !PT ;  /* 0x000000e004027812 */ /* 0x041fe400078ec0ff */
[----:B------:R-:W-:-:S03]  /*0080*/  LOP3.LUT R0, R4, 0x1f, RZ, 0xc0, !PT ;  /* 0x0000001f04007812 */ /* 0x000fc600078ec0ff */
[----:B------:R-:W-:-:S04]  /*0090*/  IMAD.SHL.U32 R16, R2, 0x2, RZ ;  /* 0x0000000202107824 */ /* 0x000fc800078e00ff */
[----:B-1----:R-:W-:-:S04]  /*00a0*/  IMAD.WIDE.U32 R6, R16, 0x2, R6 ;  /* 0x0000000210067825 */ /* 0x002fc800078e0006 */
[----:B------:R-:W-:-:S05]  /*00b0*/  IMAD.WIDE.U32 R6, R0, 0x2, R6 ;  /* 0x0000000200067825 */ /* 0x000fca00078e0006 */
[----:B------:R-:W4:Y:S04]  /*00c0*/  LDG.E.U16 R17, desc[UR10][R6.64] ;  /* 0x0000000a06117981 */ /* 0x000f28000c1e1500 */
[----:B------:R-:W5:Y:S04]  /*00d0*/  LDG.E.U16 R20, desc[UR10][R6.64+0x400] ;  /* 0x0004000a06147981 */ /* 0x000f68000c1e1500 */
        /* <DEDUP_REMOVED lines=11> */
[----:B------:R-:W5:Y:S01]  /*0190*/  LDG.E.U16 R11, desc[UR10][R6.64+0x3400] ;  /* 0x0034000a060b7981 */ /* 0x000f62000c1e1500 */
[----:B------:R-:W-:Y:S01]  /*01a0*/  IMAD.SHL.U32 R5, R4, 0x2, RZ ;  /* 0x0000000204057824 */ /* 0x000fe200078e00ff */
[----:B------:R-:W-:Y:S01]  /*01b0*/  SHF.R.U32.HI R10, RZ, 0x1, R2 ;  /* 0x00000001ff0a7819 */ /* 0x000fe20000011602 */
[----:B------:R-:W-:Y:S01]  /*01c0*/  IMAD R12, R2, 0x2, R0 ;  /* 0x00000002020c7824 */ /* 0x000fe200078e0200 */
[----:B------:R-:W5:Y:S02]  /*01d0*/  LDG.E.U16 R39, desc[UR10][R6.64+0x3800] ;  /* 0x0038000a06277981 */ /* 0x000f64000c1e1500 */
[----:B------:R-:W-:-:S02]  /*01e0*/  LOP3.LUT R3, R5, 0x1c0, RZ, 0xc0, !PT ;  /* 0x000001c005037812 */ /* 0x000fc400078ec0ff */
[----:B------:R-:W-:Y:S01]  /*01f0*/  SHF.L.U32 R12, R12, 0x1, RZ ;  /* 0x000000010c0c7819 */ /* 0x000fe200000006ff */
[----:B------:R-:W5:Y:S01]  /*0200*/  LDG.E.U16 R41, desc[UR10][R6.64+0x3c00] ;  /* 0x003c000a06297981 */ /* 0x000f62000c1e1500 */
[C---:B------:R-:W-:Y:S01]  /*0210*/  LEA R8, P0, R3.reuse, UR4, 0x1 ;  /* 0x0000000403087c11 */ /* 0x040fe2000f8008ff */
[----:B------:R-:W-:Y:S01]  /*0220*/  UMOV UR4, 0x400 ;  /* 0x0000040000047882 */ /* 0x000fe20000000000 */
[----:B------:R-:W-:Y:S01]  /*0230*/  LOP3.LUT R10, R12, R10, RZ, 0x3c, !PT ;  /* 0x0000000a0c0a7212 */ /* 0x000fe200078e3cff */
[----:B--2---:R-:W-:Y:S01]  /*0240*/  ULEA UR8, UR8, UR4, 0x18 ;  /* 0x0000000408087291 */ /* 0x004fe2000f8ec03f */
[----:B------:R-:W-:Y:S01]  /*0250*/  LEA.HI.X R9, R3, UR5, RZ, 0x1, P0 ;  /* 0x0000000503097c11 */ /* 0x000fe200080f0cff */
[----:B------:R-:W2:Y:S02]  /*0260*/  LDG.E.U16 R24, desc[UR10][R6.64+0x1040] ;  /* 0x0010400a06187981 */ /* 0x000ea4000c1e1500 */
[----:B------:R-:W-:Y:S02]  /*0270*/  IMAD.WIDE.U32 R8, R0, 0x2, R8 ;  /* 0x0000000200087825 */ /* 0x000fe400078e0008 */
[----:B------:R-:W2:Y:S04]  /*0280*/  LDG.E.U16 R26, desc[UR10][R6.64+0x1440] ;  /* 0x0014400a061a7981 */ /* 0x000ea8000c1e1500 */
[----:B------:R3:W2:Y:S04]  /*0290*/  LDG.E.U16 R12, desc[UR10][R8.64+0x3c40] ;  /* 0x003c400a080c7981 */ /* 0x0006a8000c1e1500 */
[----:B------:R-:W2:Y:S04]  /*02a0*/  LDG.E.U16 R28, desc[UR10][R6.64+0x1840] ;  /* 0x0018400a061c7981 */ /* 0x000ea8000c1e1500 */
[----:B------:R-:W2:Y:S01]  /*02b0*/  LDG.E.U16 R30, desc[UR10][R6.64+0x1c40] ;  /* 0x001c400a061e7981 */ /* 0x000ea2000c1e1500 */
[----:B---3--:R-:W-:-:S03]  /*02c0*/  IMAD.WIDE.U32 R8, R16, 0x2, R18 ;  /* 0x0000000210087825 */ /* 0x008fc600078e0012 */
[----:B------:R-:W3:Y:S01]  /*02d0*/  LDG.E.U16 R18, desc[UR10][R6.64+0x440] ;  /* 0x0004400a06127981 */ /* 0x000ee2000c1e1500 */
[----:B------:R-:W-:-:S03]  /*02e0*/  IMAD.WIDE.U32 R8, R0, 0x2, R8 ;  /* 0x0000000200087825 */ /* 0x000fc600078e0008 */
[----:B------:R-:W2:Y:S04]  /*02f0*/  LDG.E.U16 R19, desc[UR10][R6.64+0x840] ;  /* 0x0008400a06137981 */ /* 0x000ea8000c1e1500 */
        /* <DEDUP_REMOVED lines=8> */
[----:B----4-:R0:W-:Y:S04]  /*0380*/  STS.U16 [R10+UR8], R17 ;  /* 0x000000110a007988 */ /* 0x0101e80008000408 */
[----:B-----5:R1:W-:Y:S04]  /*0390*/  STS.U16 [R10+UR8+0x400], R20 ;  /* 0x000400140a007988 */ /* 0x0203e80008000408 */
[----:B------:R4:W-:Y:S04]  /*03a0*/  STS.U16 [R10+UR8+0x800], R21 ;  /* 0x000800150a007988 */ /* 0x0009e80008000408 */
[----:B0-----:R-:W5:Y:S04]  /*03b0*/  LDG.E.U16 R17, desc[UR10][R6.64+0x40] ;  /* 0x0000400a06117981 */ /* 0x001f68000c1e1500 */
[----:B-1----:R-:W5:Y:S04]  /*03c0*/  LDG.E.U16 R20, desc[UR10][R6.64+0xc40] ;  /* 0x000c400a06147981 */ /* 0x002f68000c1e1500 */
[----:B------:R0:W-:Y:S04]  /*03d0*/  STS.U16 [R10+UR8+0xc00], R22 ;  /* 0x000c00160a007988 */ /* 0x0001e80008000408 */
[----:B------:R1:W-:Y:S04]  /*03e0*/  STS.U16 [R10+UR8+0x1000], R23 ;  /* 0x001000170a007988 */ /* 0x0003e80008000408 */
[----:B------:R1:W-:Y:S04]  /*03f0*/  STS.U16 [R10+UR8+0x1400], R25 ;  /* 0x001400190a007988 */ /* 0x0003e80008000408 */
[----:B------:R1:W-:Y:S04]  /*0400*/  STS.U16 [R10+UR8+0x1800], R27 ;  /* 0x0018001b0a007988 */ /* 0x0003e80008000408 */
[----:B------:R-:W-:Y:S04]  /*0410*/  STS.U16 [R10+UR8+0x1c00], R29 ;  /* 0x001c001d0a007988 */ /* 0x000fe80008000408 */
[----:B------:R1:W-:Y:S04]  /*0420*/  STS.U16 [R10+UR8+0x2000], R31 ;  /* 0x0020001f0a007988 */ /* 0x0003e80008000408 */
[----:B------:R-:W-:Y:S04]  /*0430*/  STS.U16 [R10+UR8+0x2400], R33 ;  /* 0x002400210a007988 */ /* 0x000fe80008000408 */
[----:B------:R-:W-:Y:S04]  /*0440*/  STS.U16 [R10+UR8+0x2800], R15 ;  /* 0x0028000f0a007988 */ /* 0x000fe80008000408 */
[----:B------:R1:W-:Y:S04]  /*0450*/  STS.U16 [R10+UR8+0x2c00], R14 ;  /* 0x002c000e0a007988 */ /* 0x0003e80008000408 */
[----:B------:R3:W-:Y:S04]  /*0460*/  STS.U16 [R10+UR8+0x3000], R13 ;  /* 0x0030000d0a007988 */ /* 0x0007e80008000408 */
[----:B------:R3:W-:Y:S04]  /*0470*/  STS.U16 [R10+UR8+0x3400], R11 ;  /* 0x0034000b0a007988 */ /* 0x0007e80008000408 */
[----:B------:R-:W5:Y:S04]  /*0480*/  LDG.E.U16 R6, desc[UR10][R8.64] ;  /* 0x0000000a08067981 */ /* 0x000f68000c1e1500 */
[----:B----4-:R-:W4:Y:S04]  /*0490*/  LDG.E.U16 R21, desc[UR10][R8.64+0x400] ;  /* 0x0004000a08157981 */ /* 0x010f28000c1e1500 */
[----:B0-----:R-:W4:Y:S04]  /*04a0*/  LDG.E.U16 R22, desc[UR10][R8.64+0x800] ;  /* 0x0008000a08167981 */ /* 0x001f28000c1e1500 */
[----:B-1----:R-:W4:Y:S04]  /*04b0*/  LDG.E.U16 R23, desc[UR10][R8.64+0xc00] ;  /* 0x000c000a08177981 */ /* 0x002f28000c1e1500 */
[----:B------:R-:W4:Y:S04]  /*04c0*/  LDG.E.U16 R25, desc[UR10][R8.64+0x1000] ;  /* 0x0010000a08197981 */ /* 0x000f28000c1e1500 */
[----:B------:R-:W4:Y:S04]  /*04d0*/  LDG.E.U16 R27, desc[UR10][R8.64+0x1400] ;  /* 0x0014000a081b7981 */ /* 0x000f28000c1e1500 */
[----:B------:R-:W4:Y:S04]  /*04e0*/  LDG.E.U16 R31, desc[UR10][R8.64+0x1800] ;  /* 0x0018000a081f7981 */ /* 0x000f28000c1e1500 */
[----:B------:R-:W4:Y:S04]  /*04f0*/  LDG.E.U16 R7, desc[UR10][R8.64+0x40] ;  /* 0x0000400a08077981 */ /* 0x000f28000c1e1500 */
[----:B------:R-:W4:Y:S04]  /*0500*/  LDG.E.U16 R14, desc[UR10][R8.64+0x440] ;  /* 0x0004400a080e7981 */ /* 0x000f28000c1e1500 */
[----:B---3--:R-:W3:Y:S04]  /*0510*/  LDG.E.U16 R13, desc[UR10][R8.64+0x840] ;  /* 0x0008400a080d7981 */ /* 0x008ee8000c1e1500 */
[----:B------:R-:W3:Y:S04]  /*0520*/  LDG.E.U16 R11, desc[UR10][R8.64+0xc40] ;  /* 0x000c400a080b7981 */ /* 0x000ee8000c1e1500 */
[----:B------:R-:W3:Y:S04]  /*0530*/  LDG.E.U16 R15, desc[UR10][R8.64+0x1040] ;  /* 0x0010400a080f7981 */ /* 0x000ee8000c1e1500 */
[----:B------:R-:W3:Y:S04]  /*0540*/  LDG.E.U16 R29, desc[UR10][R8.64+0x1440] ;  /* 0x0014400a081d7981 */ /* 0x000ee8000c1e1500 */
[----:B------:R-:W3:Y:S04]  /*0550*/  LDG.E.U16 R33, desc[UR10][R8.64+0x1840] ;  /* 0x0018400a08217981 */ /* 0x000ee8000c1e1500 */
[----:B------:R0:W3:Y:S01]  /*0560*/  LDG.E.U16 R8, desc[UR10][R8.64+0x1c40] ;  /* 0x001c400a08087981 */ /* 0x0000e2000c1e1500 */
[----:B------:R-:W-:-:S03]  /*0570*/  LOP3.LUT R57, R10, 0x40, RZ, 0x3c, !PT ;  /* 0x000000400a397812 */ /* 0x000fc600078e3cff */
[----:B------:R-:W-:Y:S01]  /*0580*/  STS.U16 [R10+UR8+0x3800], R39 ;  /* 0x003800270a007988 */ /* 0x000fe20008000408 */
[----:B0-----:R-:W-:-:S03]  /*0590*/  SHF.R.U32.HI R9, RZ, 0x5, R4 ;  /* 0x00000005ff097819 */ /* 0x001fc60000011604 */
[----:B------:R-:W-:Y:S01]  /*05a0*/  STS.U16 [R10+UR8+0x3c00], R41 ;  /* 0x003c00290a007988 */ /* 0x000fe20008000408 */
[----:B------:R-:W-:-:S03]  /*05b0*/  R2UR UR4, R9 ;  /* 0x00000000090472ca */ /* 0x000fc600000e0000 */
[----:B------:R-:W-:Y:S04]  /*05c0*/  STS.U16 [R57+UR8+0x400], R18 ;  /* 0x0004001239007988 */ /* 0x000fe80008000408 */
[----:B--2---:R-:W-:Y:S04]  /*05d0*/  STS.U16 [R57+UR8+0x800], R19 ;  /* 0x0008001339007988 */ /* 0x004fe80008000408 */
[----:B------:R-:W-:Y:S04]  /*05e0*/  STS.U16 [R57+UR8+0x1000], R24 ;  /* 0x0010001839007988 */ /* 0x000fe80008000408 */
        /* <DEDUP_REMOVED lines=10> */
[----:B------:R-:W-:Y:S01]  /*0690*/  STS.U16 [R57+UR8+0x3c00], R12 ;  /* 0x003c000c39007988 */ /* 0x000fe20008000408 */
[----:B------:R-:W-:-:S02]  /*06a0*/  USHF.L.U32 UR4, UR4, 0x7, URZ ;  /* 0x0000000704047899 */ /* 0x000fc4000800063f */
[----:B------:R-:W-:Y:S02]  /*06b0*/  UIADD3 UR5, UR8, 0x4000, URZ ;  /* 0x0000400008057890 */ /* 0x000fe4000fffe03f */
[----:B------:R-:W-:Y:S02]  /*06c0*/  ULOP3.LUT UR4, UR4, 0x200, URZ, 0xc0, !UPT ;  /* 0x0000020004047892 */ /* 0x000fe4000f8ec03f */
[----:B------:R-:W-:Y:S02]  /*06d0*/  USHF.R.U32.HI UR5, URZ, 0x4, UR5 ;  /* 0x000000043f057899 */ /* 0x000fe40008011605 */
[----:B------:R-:W-:Y:S02]  /*06e0*/  ULEA.HI UR4, UR8, UR4, URZ, 0x1c ;  /* 0x0000000408047291 */ /* 0x000fe4000f8fe03f */
[----:B------:R-:W-:Y:S02]  /*06f0*/  USGXT.U32 UR6, UR5, 0xe ;  /* 0x0000000e0506789a */ /* 0x000fe40008000000 */
[----:B------:R-:W-:Y:S01]  /*0700*/  ULOP3.LUT UR9, UR4, 0x3fff, URZ, 0xc0, !UPT ;  /* 0x00003fff04097892 */ /* 0x000fe2000f8ec03f */
[----:B------:R-:W-:Y:S01]  /*0710*/  UMOV UR7, 0x40000040 ;  /* 0x4000004000077882 */ /* 0x000fe20000000000 */
[----:B------:R-:W-:-:S05]  /*0720*/  UMOV UR5, 0x40000040 ;  /* 0x4000004000057882 */ /* 0x000fca0000000000 */
[----:B------:R-:W-:Y:S01]  /*0730*/  UMOV UR4, UR9 ;  /* 0x0000000900047c82 */ /* 0x000fe20008000000 */
[----:B------:R-:W-:Y:S01]  /*0740*/  UIADD3 UR9, UP0, UR9, 0x2, URZ ;  /* 0x0000000209097890 */ /* 0x000fe2000ff1e03f */
[----:B-----5:R-:W-:Y:S04]  /*0750*/  STS.U16 [R57+UR8], R17 ;  /* 0x0000001139007988 */ /* 0x020fe80008000408 */
[----:B------:R-:W-:Y:S04]  /*0760*/  STS.U16 [R57+UR8+0xc00], R20 ;  /* 0x000c001439007988 */ /* 0x000fe80008000408 */
[----:B------:R-:W-:Y:S04]  /*0770*/  STS.U16 [R10+UR8+0x5c00], R42 ;  /* 0x005c002a0a007988 */ /* 0x000fe80008000408 */
[----:B------:R-:W-:Y:S04]  /*0780*/  STS.U16 [R10+UR8+0x4000], R6 ;  /* 0x004000060a007988 */ /* 0x000fe80008000408 */
[----:B----4-:R-:W-:Y:S04]  /*0790*/  STS.U16 [R10+UR8+0x4400], R21 ;  /* 0x004400150a007988 */ /* 0x010fe80008000408 */
[----:B------:R-:W-:Y:S04]  /*07a0*/  STS.U16 [R10+UR8+0x4800], R22 ;  /* 0x004800160a007988 */ /* 0x000fe80008000408 */
[----:B------:R-:W-:Y:S04]  /*07b0*/  STS.U16 [R10+UR8+0x4c00], R23 ;  /* 0x004c00170a007988 */ /* 0x000fe80008000408 */
[----:B------:R-:W-:Y:S04]  /*07c0*/  STS.U16 [R10+UR8+0x5000], R25 ;  /* 0x005000190a007988 */ /* 0x000fe80008000408 */
[----:B------:R-:W-:Y:S04]  /*07d0*/  STS.U16 [R10+UR8+0x5400], R27 ;  /* 0x0054001b0a007988 */ /* 0x000fe80008000408 */
[----:B------:R-:W-:Y:S04]  /*07e0*/  STS.U16 [R10+UR8+0x5800], R31 ;  /* 0x0058001f0a007988 */ /* 0x000fe80008000408 */
[----:B------:R-:W-:Y:S04]  /*07f0*/  STS.U16 [R57+UR8+0x4000], R7 ;  /* 0x0040000739007988 */ /* 0x000fe80008000408 */
[----:B------:R-:W-:Y:S04]  /*0800*/  STS.U16 [R57+UR8+0x4400], R14 ;  /* 0x0044000e39007988 */ /* 0x000fe80008000408 */
[----:B---3--:R-:W-:Y:S04]  /*0810*/  STS.U16 [R57+UR8+0x4800], R13 ;  /* 0x0048000d39007988 */ /* 0x008fe80008000408 */
[----:B------:R-:W-:Y:S04]  /*0820*/  STS.U16 [R57+UR8+0x4c00], R11 ;  /* 0x004c000b39007988 */ /* 0x000fe80008000408 */
[----:B------:R-:W-:Y:S04]  /*0830*/  STS.U16 [R57+UR8+0x5000], R15 ;  /* 0x0050000f39007988 */ /* 0x000fe80008000408 */
[----:B------:R-:W-:Y:S04]  /*0840*/  STS.U16 [R57+UR8+0x5400], R29 ;  /* 0x0054001d39007988 */ /* 0x000fe80008000408 */
[----:B------:R0:W-:Y:S04]  /*0850*/  STS.U16 [R57+UR8+0x5800], R33 ;  /* 0x0058002139007988 */ /* 0x0001e80008000408 */
[----:B------:R1:W-:Y:S01]  /*0860*/  STS.U16 [R57+UR8+0x5c00], R8 ;  /* 0x005c000839007988 */ /* 0x0003e20008000408 */
[----:B------:R-:W-:Y:S06]  /*0870*/  BAR.SYNC.DEFER_BLOCKING 0x0 ;  /* 0x0000000000007b1d */ /* 0x000fec0000010000 */
[----:B0-----:R-:W-:-:S06]  /*0880*/  WARPGROUP.ARRIVE ;  /* 0x00000000000079c5 */ /* 0x001fcc0000000000 */
[----:B------:R-:W-:Y:S01]  /*0890*/  HGMMA.64x64x16.F32.BF16 R24, gdesc[UR4].tnspB, RZ, !UPT ;  /* 0x40e00000041879f0 */ /* 0x000fe2000c7018ff */
[----:B------:R-:W-:Y:S01]  /*08a0*/  UIADD3 UR6, UP1, UR6, 0x80, URZ ;  /* 0x0000008006067890 */ /* 0x000fe2000ff3e03f */
[----:B------:R-:W-:Y:S01]  /*08b0*/  UMOV UR5, URZ ;  /* 0x0000003f00057c82 */ /* 0x000fe20008000000 */
[----:B------:R-:W-:Y:S02]  /*08c0*/  UMOV UR4, URZ ;  /* 0x0000003f00047c82 */ /* 0x000fe40008000000 */
[----:B------:R-:W-:Y:S02]  /*08d0*/  UIADD3.X UR7, UR5, 0x40000040, URZ, UP1, !UPT ;  /* 0x4000004005077890 */ /* 0x000fe40008ffe43f */
[----:B------:R-:W-:-:S03]  /*08e0*/  UIADD3.X UR5, UR4, 0x40000040, URZ, UP0, !UPT ;  /* 0x4000004004057890 */ /* 0x000fc600087fe43f */
[----:B------:R-:W-:-:S06]  /*08f0*/  UMOV UR4, UR9 ;  /* 0x0000000900047c82 */ /* 0x000fcc0008000000 */
[----:B------:R-:W-:Y:S01]  /*0900*/  HGMMA.64x64x16.F32.BF16 R24, gdesc[UR4].tnspB, R24 ;  /* 0x40e00000041879f0 */ /* 0x000fe20008701818 */
[----:B------:R-:W-:Y:S02]  /*0910*/  UIADD3.64 UR14, UR6, 0x80, URZ ;  /* 0x00000080060e7897 */ /* 0x000fe4000fffe03f */
[----:B------:R-:W-:Y:S02]  /*0920*/  UIADD3.64 UR12, UR4, 0x2, URZ ;  /* 0x00000002040c7897 */ /* 0x000fe4000fffe03f */
[----:B------:R-:W-:Y:S02]  /*0930*/  UIADD3.64 UR6, UR6, 0x100, URZ ;  /* 0x0000010006067897 */ /* 0x000fe4000fffe03f */
[----:B------:R-:W-:-:S05]  /*0940*/  UIADD3.64 UR4, UR4, 0x4, URZ ;  /* 0x0000000404047897 */ /* 0x000fca000fffe03f */
[----:B------:R-:W-:Y:S01]  /*0950*/  HGMMA.64x64x16.F32.BF16 R24, gdesc[UR12].tnspB, R24 ;  /* 0x40e000000c1879f0 */ /* 0x000fe20008701818 */
[C---:B------:R-:W-:Y:S02]  /*0960*/  IMAD.SHL.U32 R7, R4.reuse, 0x200, RZ ;  /* 0x0000020004077824 */ /* 0x040fe400078e00ff */
[C---:B------:R-:W-:Y:S01]  /*0970*/  IMAD.SHL.U32 R6, R4.reuse, 0x20, RZ ;  /* 0x0000002004067824 */ /* 0x040fe200078e00ff */
[----:B------:R-:W-:Y:S02]  /*0980*/  HGMMA.64x64x16.F32.BF16 R24, gdesc[UR4].tnspB, R24, gsb0 ;  /* 0x40e00000041879f0 */ /* 0x000fe40008001818 */
[----:B-1----:R-:W-:Y:S01]  /*0990*/  LOP3.LUT R8, R7, 0x3000, RZ, 0xc0, !PT ;  /* 0x0000300007087812 */ /* 0x002fe200078ec0ff */
[----:B------:R-:W-:Y:S01]  /*09a0*/  IMAD.SHL.U32 R7, R4, 0x10, RZ ;  /* 0x0000001004077824 */ /* 0x000fe200078e00ff */
[----:B------:R-:W-:-:S04]  /*09b0*/  LOP3.LUT R6, R6, 0x60, RZ, 0xc0, !PT ;  /* 0x0000006006067812 */ /* 0x000fc800078ec0ff */
[--C-:B------:R-:W-:Y:S02]  /*09c0*/  LOP3.LUT R6, R6, 0xf80, R7.reuse, 0xf8, !PT ;  /* 0x00000f8006067812 */ /* 0x100fe400078ef807 */
[----:B------:R-:W-:Y:S02]  /*09d0*/  LOP3.LUT R18, R8, 0x70, R7, 0xf8, !PT ;  /* 0x0000007008127812 */ /* 0x000fe400078ef807 */
[--C-:B------:R-:W-:Y:S02]  /*09e0*/  SHF.R.S32.HI R7, RZ, 0x5, R4.reuse ;  /* 0x00000005ff077819 */ /* 0x100fe40000011404 */
[----:B------:R-:W-:Y:S02]  /*09f0*/  SHF.R.S32.HI R17, RZ, 0x2, R4 ;  /* 0x00000002ff117819 */ /* 0x000fe40000011404 */
[----:B------:R-:W-:Y:S02]  /*0a00*/  SGXT R4, R7, 0x1 ;  /* 0x000000010704781a */ /* 0x000fe40000000200 */
[----:B------:R-:W-:-:S02]  /*0a10*/  SGXT R17, R17, 0x1 ;  /* 0x000000011111781a */ /* 0x000fc40000000200 */
[----:B------:R-:W-:Y:S02]  /*0a20*/  LOP3.LUT R4, R4, 0x4010, RZ, 0xc0, !PT ;  /* 0x0000401004047812 */ /* 0x000fe400078ec0ff */
[----:B------:R-:W-:Y:S02]  /*0a30*/  LOP3.LUT R17, R6, 0x4010, R17, 0xf8, !PT ;  /* 0x0000401006117812 */ /* 0x000fe400078ef811 */
[----:B------:R-:W-:-:S04]  /*0a40*/  LOP3.LUT R19, R4, 0x180, R5, 0xf8, !PT ;  /* 0x0000018004137812 */ /* 0x000fc800078ef805 */
[----:B------:R-:W-:Y:S02]  /*0a50*/  LOP3.LUT R18, R19, R18, RZ, 0x3c, !PT ;  /* 0x0000001213127212 */ /* 0x000fe400078e3cff */
[----:B------:R-:W-:Y:S01]  /*0a60*/  LOP3.LUT R19, R17, 0x10, RZ, 0x3c, !PT ;  /* 0x0000001011137812 */ /* 0x000fe200078e3cff */
[----:B------:R-:W-:Y:S02]  /*0a70*/  WARPGROUP.DEPBAR.LE gsb0, 0x0 ;  /* 0x00008000000079c5 */ /* 0x000fe40000010000 */
[----:B------:R-:W-:Y:S01]  /*0a80*/  MOV R4, R24 ;  /* 0x0000001800047202 */ /* 0x000fe20000000f00 */
[----:B------:R-:W-:Y:S01]  /*0a90*/  IMAD.MOV.U32 R5, RZ, RZ, R26 ;  /* 0x000000ffff057224 */ /* 0x000fe200078e001a */
[----:B------:R-:W-:Y:S01]  /*0aa0*/  MOV R8, R28 ;  /* 0x0000001c00087202 */ /* 0x000fe20000000f00 */
[----:B------:R-:W-:Y:S01]  /*0ab0*/  IMAD.MOV.U32 R6, RZ, RZ, R40 ;  /* 0x000000ffff067224 */ /* 0x000fe200078e0028 */
[----:B------:R-:W-:Y:S01]  /*0ac0*/  MOV R12, R32 ;  /* 0x00000020000c7202 */ /* 0x000fe20000000f00 */
[----:B------:R-:W-:Y:S01]  /*0ad0*/  IMAD.MOV.U32 R7, RZ, RZ, R42 ;  /* 0x000000ffff077224 */ /* 0x000fe200078e002a */
[----:B------:R-:W-:Y:S01]  /*0ae0*/  BAR.SYNC.DEFER_BLOCKING 0x0 ;  /* 0x0000000000007b1d */ /* 0x000fe20000010000 */
[----:B------:R-:W-:-:S02]  /*0af0*/  IMAD.MOV.U32 R9, RZ, RZ, R30 ;  /* 0x000000ffff097224 */ /* 0x000fc400078e001e */
[----:B------:R-:W-:Y:S02]  /*0b00*/  IMAD.MOV.U32 R10, RZ, RZ, R44 ;  /* 0x000000ffff0a7224 */ /* 0x000fe400078e002c */
[----:B------:R-:W-:Y:S02]  /*0b10*/  IMAD.MOV.U32 R11, RZ, RZ, R46 ;  /* 0x000000ffff0b7224 */ /* 0x000fe400078e002e */
[----:B------:R-:W-:Y:S02]  /*0b20*/  IMAD.MOV.U32 R13, RZ, RZ, R34 ;  /* 0x000000ffff0d7224 */ /* 0x000fe400078e0022 */
[----:B------:R-:W-:Y:S02]  /*0b30*/  IMAD.MOV.U32 R14, RZ, RZ, R48 ;  /* 0x000000ffff0e7224 */ /* 0x000fe400078e0030 */
[----:B------:R-:W-:Y:S01]  /*0b40*/  IMAD.MOV.U32 R15, RZ, RZ, R50 ;  /* 0x000000ffff0f7224 */ /* 0x000fe200078e0032 */
[----:B------:R-:W-:Y:S01]  /*0b50*/  MOV R20, R33 ;  /* 0x0000002100147202 */ /* 0x000fe20000000f00 */
[----:B------:R-:W-:Y:S01]  /*0b60*/  IMAD.MOV.U32 R21, RZ, RZ, R35 ;  /* 0x000000ffff157224 */ /* 0x000fe200078e0023 */
[----:B------:R-:W-:Y:S01]  /*0b70*/  MOV R23, R51 ;  /* 0x0000003300177202 */ /* 0x000fe20000000f00 */
[----:B------:R-:W-:Y:S01]  /*0b80*/  IMAD.MOV.U32 R22, RZ, RZ, R49 ;  /* 0x000000ffff167224 */ /* 0x000fe200078e0031 */
[----:B------:R-:W-:Y:S01]  /*0b90*/  MOV R42, R53 ;  /* 0x00000035002a7202 */ /* 0x000fe20000000f00 */
[----:B------:R-:W-:Y:S01]  /*0ba0*/  IMAD.MOV.U32 R40, RZ, RZ, R37 ;  /* 0x000000ffff287224 */ /* 0x000fe200078e0025 */
[----:B------:R0:W-:Y:S04]  /*0bb0*/  STS.128 [R17+UR8], R4 ;  /* 0x0000000411007988 */ /* 0x0001e80008000c08 */
[----:B------:R1:W-:Y:S04]  /*0bc0*/  STS.128 [R17+UR8+0x1000], R8 ;  /* 0x0010000811007988 */ /* 0x0003e80008000c08 */
[----:B------:R2:W-:Y:S01]  /*0bd0*/  STS.128 [R17+UR8+0x2000], R12 ;  /* 0x0020000c11007988 */ /* 0x0005e20008000c08 */
[----:B0-----:R-:W-:Y:S01]  /*0be0*/  MOV R4, R36 ;  /* 0x0000002400047202 */ /* 0x001fe20000000f00 */
[----:B------:R-:W-:Y:S01]  /*0bf0*/  IMAD.MOV.U32 R5, RZ, RZ, R38 ;  /* 0x000000ffff057224 */ /* 0x000fe200078e0026 */
[----:B------:R-:W-:Y:S01]  /*0c00*/  MOV R7, R54 ;  /* 0x0000003600077202 */ /* 0x000fe20000000f00 */
[----:B------:R-:W-:Y:S01]  /*0c10*/  IMAD.MOV.U32 R6, RZ, RZ, R52 ;  /* 0x000000ffff067224 */ /* 0x000fe200078e0034 */
[----:B-1----:R-:W-:Y:S01]  /*0c20*/  MOV R10, R41 ;  /* 0x00000029000a7202 */ /* 0x002fe20000000f00 */
[----:B------:R-:W-:-:S02]  /*0c30*/  IMAD.MOV.U32 R11, RZ, RZ, R43 ;  /* 0x000000ffff0b7224 */ /* 0x000fc400078e002b */
[----:B------:R-:W-:Y:S01]  /*0c40*/  IMAD.MOV.U32 R8, RZ, RZ, R25 ;  /* 0x000000ffff087224 */ /* 0x000fe200078e0019 */
[----:B--2---:R-:W-:Y:S01]  /*0c50*/  MOV R13, R31 ;  /* 0x0000001f000d7202 */ /* 0x004fe20000000f00 */
[----:B------:R-:W-:Y:S02]  /*0c60*/  IMAD.MOV.U32 R9, RZ, RZ, R27 ;  /* 0x000000ffff097224 */ /* 0x000fe400078e001b */
[----:B------:R-:W-:Y:S02]  /*0c70*/  IMAD.MOV.U32 R12, RZ, RZ, R29 ;  /* 0x000000ffff0c7224 */ /* 0x000fe400078e001d */
[----:B------:R-:W-:Y:S02]  /*0c80*/  IMAD.MOV.U32 R14, RZ, RZ, R45 ;  /* 0x000000ffff0e7224 */ /* 0x000fe400078e002d */
[----:B------:R-:W-:Y:S02]  /*0c90*/  IMAD.MOV.U32 R15, RZ, RZ, R47 ;  /* 0x000000ffff0f7224 */ /* 0x000fe400078e002f */
[----:B------:R-:W-:-:S02]  /*0ca0*/  IMAD.MOV.U32 R41, RZ, RZ, R39 ;  /* 0x000000ffff297224 */ /* 0x000fc400078e0027 */
[----:B------:R-:W-:Y:S01]  /*0cb0*/  IMAD.MOV.U32 R43, RZ, RZ, R55 ;  /* 0x000000ffff2b7224 */ /* 0x000fe200078e0037 */
[----:B------:R-:W0:Y:S01]  /*0cc0*/  LDC.64 R38, c[0x0][0x220] ;  /* 0x00008800ff267b82 */ /* 0x000e220000000a00 */
[----:B------:R-:W-:Y:S04]  /*0cd0*/  STS.128 [R17+UR8+0x3000], R4 ;  /* 0x0030000411007988 */ /* 0x000fe80008000c08 */
[----:B------:R-:W-:Y:S04]  /*0ce0*/  STS.128 [R19+UR8], R8 ;  /* 0x0000000813007988 */ /* 0x000fe80008000c08 */
[----:B------:R-:W-:Y:S04]  /*0cf0*/  STS.128 [R19+UR8+0x1000], R12 ;  /* 0x0010000c13007988 */ /* 0x000fe80008000c08 */
[----:B------:R-:W-:Y:S04]  /*0d00*/  STS.128 [R19+UR8+0x2000], R20 ;  /* 0x0020001413007988 */ /* 0x000fe80008000c08 */
[----:B------:R-:W-:Y:S01]  /*0d10*/  STS.128 [R19+UR8+0x3000], R40 ;  /* 0x0030002813007988 */ /* 0x000fe20008000c08 */
[----:B------:R-:W-:Y:S01]  /*0d20*/  BAR.SYNC.DEFER_BLOCKING 0x0 ;  /* 0x0000000000007b1d */ /* 0x000fe20000010000 */
[----:B0-----:R-:W-:-:S04]  /*0d30*/  LEA R36, P0, R2, R38, 0x3 ;  /* 0x0000002602247211 */ /* 0x001fc800078018ff */
[----:B------:R-:W-:Y:S01]  /*0d40*/  LEA.HI.X R37, R16, R39, RZ, 0x2, P0 ;  /* 0x0000002710257211 */ /* 0x000fe200000f14ff */
[----:B------:R-:W0:Y:S04]  /*0d50*/  LDS.128 R28, [R18+UR8] ;  /* 0x00000008121c7984 */ /* 0x000e280008000c00 */
[----:B------:R-:W1:Y:S04]  /*0d60*/  LDS.128 R24, [R18+UR8+0x200] ;  /* 0x0002000812187984 */ /* 0x000e680008000c00 */
[----:B------:R-:W2:Y:S04]  /*0d70*/  LDS.128 R20, [R18+UR8+0x400] ;  /* 0x0004000812147984 */ /* 0x000ea80008000c00 */
[----:B------:R-:W3:Y:S04]  /*0d80*/  LDS.128 R12, [R18+UR8+0x600] ;  /* 0x00060008120c7984 */ /* 0x000ee80008000c00 */
[----:B------:R-:W4:Y:S04]  /*0d90*/  LDS.128 R8, [R18+UR8+0x800] ;  /* 0x0008000812087984 */ /* 0x000f280008000c00 */
[----:B------:R-:W5:Y:S04]  /*0da0*/  LDS.128 R4, [R18+UR8+0xa00] ;  /* 0x000a000812047984 */ /* 0x000f680008000c00 */
[----:B------:R-:W5:Y:S04]  /*0db0*/  LDS.128 R32, [R18+UR8+0xc00] ;  /* 0x000c000812207984 */ /* 0x000f680008000c00 */
[----:B------:R-:W5:Y:S01]  /*0dc0*/  LDS.128 R16, [R18+UR8+0xe00] ;  /* 0x000e000812107984 */ /* 0x000f620008000c00 */
[----:B------:R-:W-:-:S04]  /*0dd0*/  LEA R38, P0, R3, R38, 0x2 ;  /* 0x0000002603267211 */ /* 0x000fc800078010ff */
[----:B------:R-:W-:Y:S01]  /*0de0*/  LEA.HI.X R39, R3, R39, RZ, 0x2, P0 ;  /* 0x0000002703277211 */ /* 0x000fe200000f14ff */
[----:B------:R-:W-:-:S04]  /*0df0*/  IMAD.WIDE.U32 R2, R0, 0x4, R36 ;  /* 0x0000000400027825 */ /* 0x000fc800078e0024 */
[----:B------:R-:W-:Y:S01]  /*0e00*/  IMAD.WIDE.U32 R36, R0, 0x4, R38 ;  /* 0x0000000400247825 */ /* 0x000fe200078e0026 */
[----:B0-----:R-:W-:Y:S04]  /*0e10*/  STG.E desc[UR10][R2.64], R28 ;  /* 0x0000001c02007986 */ /* 0x001fe8000c10190a */
[----:B------:R-:W-:Y:S04]  /*0e20*/  STG.E desc[UR10][R2.64+0x80], R30 ;  /* 0x0000801e02007986 */ /* 0x000fe8000c10190a */
[----:B------:R-:W-:Y:S04]  /*0e30*/  STG.E desc[UR10][R2.64+0x800], R29 ;  /* 0x0008001d02007986 */ /* 0x000fe8000c10190a */
[----:B------:R-:W-:Y:S04]  /*0e40*/  STG.E desc[UR10][R2.64+0x880], R31 ;  /* 0x0008801f02007986 */ /* 0x000fe8000c10190a */
[----:B-1----:R-:W-:Y:S04]  /*0e50*/  STG.E desc[UR10][R2.64+0x1000], R24 ;  /* 0x0010001802007986 */ /* 0x002fe8000c10190a */
[----:B------:R-:W-:Y:S04]  /*0e60*/  STG.E desc[UR10][R2.64+0x1080], R26 ;  /* 0x0010801a02007986 */ /* 0x000fe8000c10190a */
[----:B------:R-:W-:Y:S04]  /*0e70*/  STG.E desc[UR10][R2.64+0x1800], R25 ;  /* 0x0018001902007986 */ /* 0x000fe8000c10190a */
[----:B------:R-:W-:Y:S04]  /*0e80*/  STG.E desc[UR10][R2.64+0x1880], R27 ;  /* 0x0018801b02007986 */ /* 0x000fe8000c10190a */
[----:B--2---:R-:W-:Y:S04]  /*0e90*/  STG.E desc[UR10][R2.64+0x2000], R20 ;  /* 0x0020001402007986 */ /* 0x004fe8000c10190a */
[----:B------:R-:W-:Y:S04]  /*0ea0*/  STG.E desc[UR10][R2.64+0x2080], R22 ;  /* 0x0020801602007986 */ /* 0x000fe8000c10190a */
[----:B------:R-:W-:Y:S04]  /*0eb0*/  STG.E desc[UR10][R2.64+0x2800], R21 ;  /* 0x0028001502007986 */ /* 0x000fe8000c10190a */
[----:B------:R-:W-:Y:S04]  /*0ec0*/  STG.E desc[UR10][R2.64+0x2880], R23 ;  /* 0x0028801702007986 */ /* 0x000fe8000c10190a */
[----:B---3--:R-:W-:Y:S04]  /*0ed0*/  STG.E desc[UR10][R2.64+0x3000], R12 ;  /* 0x0030000c02007986 */ /* 0x008fe8000c10190a */
[----:B------:R-:W-:Y:S04]  /*0ee0*/  STG.E desc[UR10][R2.64+0x3080], R14 ;  /* 0x0030800e02007986 */ /* 0x000fe8000c10190a */
[----:B------:R-:W-:Y:S04]  /*0ef0*/  STG.E desc[UR10][R2.64+0x3800], R13 ;  /* 0x0038000d02007986 */ /* 0x000fe8000c10190a */
[----:B------:R-:W-:Y:S04]  /*0f00*/  STG.E desc[UR10][R2.64+0x3880], R15 ;  /* 0x0038800f02007986 */ /* 0x000fe8000c10190a */
[----:B----4-:R-:W-:Y:S04]  /*0f10*/  STG.E desc[UR10][R2.64+0x4000], R8 ;  /* 0x0040000802007986 */ /* 0x010fe8000c10190a */
[----:B------:R-:W-:Y:S04]  /*0f20*/  STG.E desc[UR10][R2.64+0x4080], R10 ;  /* 0x0040800a02007986 */ /* 0x000fe8000c10190a */
[----:B------:R-:W-:Y:S04]  /*0f30*/  STG.E desc[UR10][R2.64+0x4800], R9 ;  /* 0x0048000902007986 */ /* 0x000fe8000c10190a */
[----:B------:R-:W-:Y:S04]  /*0f40*/  STG.E desc[UR10][R2.64+0x4880], R11 ;  /* 0x0048800b02007986 */ /* 0x000fe8000c10190a */
[----:B-----5:R-:W-:Y:S04]  /*0f50*/  STG.E desc[UR10][R2.64+0x5000], R4 ;  /* 0x0050000402007986 */ /* 0x020fe8000c10190a */
[----:B------:R-:W-:Y:S04]  /*0f60*/  STG.E desc[UR10][R2.64+0x5080], R6 ;  /* 0x0050800602007986 */ /* 0x000fe8000c10190a */
        /* <DEDUP_REMOVED lines=9> */
[----:B------:R-:W-:Y:S01]  /*1000*/  STG.E desc[UR10][R36.64+0x7880], R19 ;  /* 0x0078801324007986 */ /* 0x000fe2000c10190a */
[----:B------:R-:W-:Y:S05]  /*1010*/  EXIT ;  /* 0x000000000000794d */ /* 0x000fea0003800000 */
.L_x_0:
[----:B------:R-:W-:-:S00]  /*1020*/  BRA `(.L_x_0) ;  /* 0xfffffffc00fc7947 */ /* 0x000fc0000383ffff */
[----:B------:R-:W-:-:S00]  /*1030*/  NOP ;  /* 0x0000000000007918 */ /* 0x000fc00000000000 */
        /* <DEDUP_REMOVED lines=12> */
.L_x_1:


//--------------------- .nv.shared.gluon_mma      --------------------------
	.section	.nv.shared.gluon_mma,"aw",@nobits
	.sectionflags	@""
	.align	16
	.zero		1024


//--------------------- .nv.shared.reserved.0     --------------------------
	.section	.nv.shared.reserved.0,"aw",@nobits
	.weak		__nv_reservedSMEM_offset_0_alias
	.size		__nv_reservedSMEM_offset_0_alias, 0, 0
	.other		__nv_reservedSMEM_offset_0_alias,@"STO_CUDA_RESERVED_SHARED STV_DEFAULT"
__nv_reservedSMEM_offset_0_alias:
	.zero		0


//--------------------- .nv.constant0.gluon_mma   --------------------------
	.section	.nv.constant0.gluon_mma,"a",@progbits
	.sectionflags	@""
	.align	4
.nv.constant0.gluon_mma:
	.zero		568


//--------------------- SYMBOLS --------------------------

	.type		.nv.reservedSmem.offset0,@object
	.size		.nv.reservedSmem.offset0,0x4
